//
// Generated by NVIDIA NVVM Compiler
//
// Compiler Build ID: CL-36424714
// Cuda compilation tools, release 13.0, V13.0.88
// Based on NVVM 20.0.0
//

.version 9.0
.target sm_100
.address_size 64

	// .globl	_Z9schedulerPKfS0_PfiS0_S0_S1_iPKiS3_iiii

.visible .entry _Z9schedulerPKfS0_PfiS0_S0_S1_iPKiS3_iiii(
	.param .u64 .ptr .align 1 _Z9schedulerPKfS0_PfiS0_S0_S1_iPKiS3_iiii_param_0,
	.param .u64 .ptr .align 1 _Z9schedulerPKfS0_PfiS0_S0_S1_iPKiS3_iiii_param_1,
	.param .u64 .ptr .align 1 _Z9schedulerPKfS0_PfiS0_S0_S1_iPKiS3_iiii_param_2,
	.param .u32 _Z9schedulerPKfS0_PfiS0_S0_S1_iPKiS3_iiii_param_3,
	.param .u64 .ptr .align 1 _Z9schedulerPKfS0_PfiS0_S0_S1_iPKiS3_iiii_param_4,
	.param .u64 .ptr .align 1 _Z9schedulerPKfS0_PfiS0_S0_S1_iPKiS3_iiii_param_5,
	.param .u64 .ptr .align 1 _Z9schedulerPKfS0_PfiS0_S0_S1_iPKiS3_iiii_param_6,
	.param .u32 _Z9schedulerPKfS0_PfiS0_S0_S1_iPKiS3_iiii_param_7,
	.param .u64 .ptr .align 1 _Z9schedulerPKfS0_PfiS0_S0_S1_iPKiS3_iiii_param_8,
	.param .u64 .ptr .align 1 _Z9schedulerPKfS0_PfiS0_S0_S1_iPKiS3_iiii_param_9,
	.param .u32 _Z9schedulerPKfS0_PfiS0_S0_S1_iPKiS3_iiii_param_10,
	.param .u32 _Z9schedulerPKfS0_PfiS0_S0_S1_iPKiS3_iiii_param_11,
	.param .u32 _Z9schedulerPKfS0_PfiS0_S0_S1_iPKiS3_iiii_param_12,
	.param .u32 _Z9schedulerPKfS0_PfiS0_S0_S1_iPKiS3_iiii_param_13
)
{


	ret;

}


// ===== COMPILED SASS (sm_100) =====

	.target	sm_100

	.elftype	@"ET_EXEC"


//--------------------- .note.nv.tkinfo           --------------------------
	.section	.note.nv.tkinfo,"",@"SHT_NOTE"
	.sectionflags	@"SHF_NOTE_NV_TKINFO"
	.tkinfo
        /*0018*/ 	.word	0x00000002
        /*0030*/ 	.string	""
        /*0030*/ 	.string	"ptxas"
        /*0030*/ 	.string	"Cuda compilation tools, release 13.0, V13.0.88"
        /*0030*/ 	.string	"Build cuda_13.0.r13.0/compiler.36424714_0"
        /*0030*/ 	.string	"-arch sm_100 -m 64 "



//--------------------- .note.nv.cuinfo           --------------------------
	.section	.note.nv.cuinfo,"",@"SHT_NOTE"
	.sectionflags	@"SHF_NOTE_NV_CUINFO"
        /*0018*/ 	.short	0x0002
        /*001a*/ 	.short	0x0064
        /*001c*/ 	.short	0x0082
	.zero		2


//--------------------- .nv.info                  --------------------------
	.section	.nv.info,"",@"SHT_CUDA_INFO"
	.align	4


	//----- nvinfo : EIATTR_REGCOUNT
	.align		4
        /*0000*/ 	.byte	0x04, 0x2f
        /*0002*/ 	.short	(.L_1 - .L_0)
	.align		4
.L_0:
        /*0004*/ 	.word	index@(_Z9schedulerPKfS0_PfiS0_S0_S1_iPKiS3_iiii)
        /*0008*/ 	.word	0x00000004


	//----- nvinfo : EIATTR_FRAME_SIZE
	.align		4
.L_1:
        /*000c*/ 	.byte	0x04, 0x11
        /*000e*/ 	.short	(.L_3 - .L_2)
	.align		4
.L_2:
        /*0010*/ 	.word	index@(_Z9schedulerPKfS0_PfiS0_S0_S1_iPKiS3_iiii)
        /*0014*/ 	.word	0x00000000


	//----- nvinfo : EIATTR_MIN_STACK_SIZE
	.align		4
.L_3:
        /*0018*/ 	.byte	0x04, 0x12
        /*001a*/ 	.short	(.L_5 - .L_4)
	.align		4
.L_4:
        /*001c*/ 	.word	index@(_Z9schedulerPKfS0_PfiS0_S0_S1_iPKiS3_iiii)
        /*0020*/ 	.word	0x00000000
.L_5:


//--------------------- .nv.compat                --------------------------
	.section	.nv.compat,"",@"SHT_CUDA_COMPAT_INFO"
	.align	4
        /*0000*/ 	.byte	0x02, 0x09, 0x00, 0x00, 0x02, 0x02, 0x01, 0x00, 0x02, 0x05, 0x05, 0x00, 0x03, 0x07, 0x01, 0x01
        /*0010*/ 	.byte	0x02, 0x03, 0x00, 0x00, 0x02, 0x06, 0x01, 0x00, 0x04, 0x0b, 0x08, 0x00, 0x09, 0x00, 0x00, 0x00
        /*0020*/ 	.byte	0x00, 0x00, 0x00, 0x00


//--------------------- .nv.info._Z9schedulerPKfS0_PfiS0_S0_S1_iPKiS3_iiii --------------------------
	.section	.nv.info._Z9schedulerPKfS0_PfiS0_S0_S1_iPKiS3_iiii,"",@"SHT_CUDA_INFO"
	.sectionflags	@""
	.align	4


	//----- nvinfo : EIATTR_CUDA_API_VERSION
	.align		4
        /*0000*/ 	.byte	0x04, 0x37
        /*0002*/ 	.short	(.L_7 - .L_6)
.L_6:
        /*0004*/ 	.word	0x00000082


	//----- nvinfo : EIATTR_KPARAM_INFO
	.align		4
.L_7:
        /*0008*/ 	.byte	0x04, 0x17
        /*000a*/ 	.short	(.L_9 - .L_8)
.L_8:
        /*000c*/ 	.word	0x00000000
        /*0010*/ 	.short	0x000d
        /*0012*/ 	.short	0x005c
        /*0014*/ 	.byte	0x00, 0xf0, 0x11, 0x00


	//----- nvinfo : EIATTR_KPARAM_INFO
	.align		4
.L_9:
        /*0018*/ 	.byte	0x04, 0x17
        /*001a*/ 	.short	(.L_11 - .L_10)
.L_10:
        /*001c*/ 	.word	0x00000000
        /*0020*/ 	.short	0x000c
        /*0022*/ 	.short	0x0058
        /*0024*/ 	.byte	0x00, 0xf0, 0x11, 0x00


	//----- nvinfo : EIATTR_KPARAM_INFO
	.align		4
.L_11:
        /*0028*/ 	.byte	0x04, 0x17
        /*002a*/ 	.short	(.L_13 - .L_12)
.L_12:
        /*002c*/ 	.word	0x00000000
        /*0030*/ 	.short	0x000b
        /*0032*/ 	.short	0x0054
        /*0034*/ 	.byte	0x00, 0xf0, 0x11, 0x00


	//----- nvinfo : EIATTR_KPARAM_INFO
	.align		4
.L_13:
        /*0038*/ 	.byte	0x04, 0x17
        /*003a*/ 	.short	(.L_15 - .L_14)
.L_14:
        /*003c*/ 	.word	0x00000000
        /*0040*/ 	.short	0x000a
        /*0042*/ 	.short	0x0050
        /*0044*/ 	.byte	0x00, 0xf0, 0x11, 0x00


	//----- nvinfo : EIATTR_KPARAM_INFO
	.align		4
.L_15:
        /*0048*/ 	.byte	0x04, 0x17
        /*004a*/ 	.short	(.L_17 - .L_16)
.L_16:
        /*004c*/ 	.word	0x00000000
        /*0050*/ 	.short	0x0009
        /*0052*/ 	.short	0x0048
        /*0054*/ 	.byte	0x00, 0xf5, 0x21, 0x00


	//----- nvinfo : EIATTR_KPARAM_INFO
	.align		4
.L_17:
        /*0058*/ 	.byte	0x04, 0x17
        /*005a*/ 	.short	(.L_19 - .L_18)
.L_18:
        /*005c*/ 	.word	0x00000000
        /*0060*/ 	.short	0x0008
        /*0062*/ 	.short	0x0040
        /*0064*/ 	.byte	0x00, 0xf5, 0x21, 0x00


	//----- nvinfo : EIATTR_KPARAM_INFO
	.align		4
.L_19:
        /*0068*/ 	.byte	0x04, 0x17
        /*006a*/ 	.short	(.L_21 - .L_20)
.L_20:
        /*006c*/ 	.word	0x00000000
        /*0070*/ 	.short	0x0007
        /*0072*/ 	.short	0x0038
        /*0074*/ 	.byte	0x00, 0xf0, 0x11, 0x00


	//----- nvinfo : EIATTR_KPARAM_INFO
	.align		4
.L_21:
        /*0078*/ 	.byte	0x04, 0x17
        /*007a*/ 	.short	(.L_23 - .L_22)
.L_22:
        /*007c*/ 	.word	0x00000000
        /*0080*/ 	.short	0x0006
        /*0082*/ 	.short	0x0030
        /*0084*/ 	.byte	0x00, 0xf5, 0x21, 0x00


	//----- nvinfo : EIATTR_KPARAM_INFO
	.align		4
.L_23:
        /*0088*/ 	.byte	0x04, 0x17
        /*008a*/ 	.short	(.L_25 - .L_24)
.L_24:
        /*008c*/ 	.word	0x00000000
        /*0090*/ 	.short	0x0005
        /*0092*/ 	.short	0x0028
        /*0094*/ 	.byte	0x00, 0xf5, 0x21, 0x00


	//----- nvinfo : EIATTR_KPARAM_INFO
	.align		4
.L_25:
        /*0098*/ 	.byte	0x04, 0x17
        /*009a*/ 	.short	(.L_27 - .L_26)
.L_26:
        /*009c*/ 	.word	0x00000000
        /*00a0*/ 	.short	0x0004
        /*00a2*/ 	.short	0x0020
        /*00a4*/ 	.byte	0x00, 0xf5, 0x21, 0x00


	//----- nvinfo : EIATTR_KPARAM_INFO
	.align		4
.L_27:
        /*00a8*/ 	.byte	0x04, 0x17
        /*00aa*/ 	.short	(.L_29 - .L_28)
.L_28:
        /*00ac*/ 	.word	0x00000000
        /*00b0*/ 	.short	0x0003
        /*00b2*/ 	.short	0x0018
        /*00b4*/ 	.byte	0x00, 0xf0, 0x11, 0x00


	//----- nvinfo : EIATTR_KPARAM_INFO
	.align		4
.L_29:
        /*00b8*/ 	.byte	0x04, 0x17
        /*00ba*/ 	.short	(.L_31 - .L_30)
.L_30:
        /*00bc*/ 	.word	0x00000000
        /*00c0*/ 	.short	0x0002
        /*00c2*/ 	.short	0x0010
        /*00c4*/ 	.byte	0x00, 0xf5, 0x21, 0x00


	//----- nvinfo : EIATTR_KPARAM_INFO
	.align		4
.L_31:
        /*00c8*/ 	.byte	0x04, 0x17
        /*00ca*/ 	.short	(.L_33 - .L_32)
.L_32:
        /*00cc*/ 	.word	0x00000000
        /*00d0*/ 	.short	0x0001
        /*00d2*/ 	.short	0x0008
        /*00d4*/ 	.byte	0x00, 0xf5, 0x21, 0x00


	//----- nvinfo : EIATTR_KPARAM_INFO
	.align		4
.L_33:
        /*00d8*/ 	.byte	0x04, 0x17
        /*00da*/ 	.short	(.L_35 - .L_34)
.L_34:
        /*00dc*/ 	.word	0x00000000
        /*00e0*/ 	.short	0x0000
        /*00e2*/ 	.short	0x0000
        /*00e4*/ 	.byte	0x00, 0xf5, 0x21, 0x00


	//----- nvinfo : EIATTR_SPARSE_MMA_MASK
	.align		4
.L_35:
        /*00e8*/ 	.byte	0x03, 0x50
        /*00ea*/ 	.short	0x0000


	//----- nvinfo : EIATTR_MAXREG_COUNT
	.align		4
        /*00ec*/ 	.byte	0x03, 0x1b
        /*00ee*/ 	.short	0x00ff


	//----- nvinfo : EIATTR_MERCURY_ISA_VERSION
	.align		4
        /*00f0*/ 	.byte	0x03, 0x5f
        /*00f2*/ 	.short	0x0101


	//----- nvinfo : EIATTR_VRC_CTA_INIT_COUNT
	.align		4
        /*00f4*/ 	.byte	0x02, 0x4a
	.zero		1
	.zero		1


	//----- nvinfo : EIATTR_EXIT_INSTR_OFFSETS
	.align		4
        /*00f8*/ 	.byte	0x04, 0x1c
        /*00fa*/ 	.short	(.L_37 - .L_36)


	//   ....[0]....
.L_36:
        /*00fc*/ 	.word	0x00000010


	//----- nvinfo : EIATTR_CBANK_PARAM_SIZE
	.align		4
.L_37:
        /*0100*/ 	.byte	0x03, 0x19
        /*0102*/ 	.short	0x0060


	//----- nvinfo : EIATTR_PARAM_CBANK
	.align		4
        /*0104*/ 	.byte	0x04, 0x0a
        /*0106*/ 	.short	(.L_39 - .L_38)
	.align		4
.L_38:
        /*0108*/ 	.word	index@(.nv.constant0._Z9schedulerPKfS0_PfiS0_S0_S1_iPKiS3_iiii)
        /*010c*/ 	.short	0x0380
        /*010e*/ 	.short	0x0060


	//----- nvinfo : EIATTR_SW_WAR
	.align		4
.L_39:
        /*0110*/ 	.byte	0x04, 0x36
        /*0112*/ 	.short	(.L_41 - .L_40)
.L_40:
        /*0114*/ 	.word	0x00000008
.L_41:


//--------------------- .nv.callgraph             --------------------------
	.section	.nv.callgraph,"",@"SHT_CUDA_CALLGRAPH"
	.align	4
	.sectionentsize	8
	.align		4
        /*0000*/ 	.word	0x00000000
	.align		4
        /*0004*/ 	.word	0xffffffff
	.align		4
        /*0008*/ 	.word	0x00000000
	.align		4
        /*000c*/ 	.word	0xfffffffe
	.align		4
        /*0010*/ 	.word	0x00000000
	.align		4
        /*0014*/ 	.word	0xfffffffd
	.align		4
        /*0018*/ 	.word	0x00000000
	.align		4
        /*001c*/ 	.word	0xfffffffc


//--------------------- .text._Z9schedulerPKfS0_PfiS0_S0_S1_iPKiS3_iiii --------------------------
	.section	.text._Z9schedulerPKfS0_PfiS0_S0_S1_iPKiS3_iiii,"ax",@progbits
	.align	128
        .global         _Z9schedulerPKfS0_PfiS0_S0_S1_iPKiS3_iiii
        .type           _Z9schedulerPKfS0_PfiS0_S0_S1_iPKiS3_iiii,@function
        .size           _Z9schedulerPKfS0_PfiS0_S0_S1_iPKiS3_iiii,(.L_x_1 - _Z9schedulerPKfS0_PfiS0_S0_S1_iPKiS3_iiii)
        .other          _Z9schedulerPKfS0_PfiS0_S0_S1_iPKiS3_iiii,@"STO_CUDA_ENTRY STV_DEFAULT"
_Z9schedulerPKfS0_PfiS0_S0_S1_iPKiS3_iiii:
.text._Z9schedulerPKfS0_PfiS0_S0_S1_iPKiS3_iiii:
[----:B------:R-:W-:Y:S01]  /*0000*/  LDC R1, c[0x0][0x37c] ;  /* 0x0000df00ff017b82 */ /* 0x000fe20000000800 */
[----:B------:R-:W-:Y:S05]  /*0010*/  EXIT ;  /* 0x000000000000794d */ /* 0x000fea0003800000 */
.L_x_0:
[----:B------:R-:W-:-:S00]  /*0020*/  BRA `(.L_x_0) ;  /* 0xfffffffc00fc7947 */ /* 0x000fc0000383ffff */
[----:B------:R-:W-:-:S00]  /*0030*/  NOP ;  /* 0x0000000000007918 */ /* 0x000fc00000000000 */
        /* <DEDUP_REMOVED lines=12> */
.L_x_1:


//--------------------- .nv.shared.reserved.0     --------------------------
	.section	.nv.shared.reserved.0,"aw",@nobits
	.weak		__nv_reservedSMEM_offset_0_alias
	.size		__nv_reservedSMEM_offset_0_alias, 0, 64
	.other		__nv_reservedSMEM_offset_0_alias,@"STO_CUDA_RESERVED_SHARED STV_DEFAULT"
__nv_reservedSMEM_offset_0_alias:
	.zero		0
	.zero		64


//--------------------- .nv.constant0._Z9schedulerPKfS0_PfiS0_S0_S1_iPKiS3_iiii --------------------------
	.section	.nv.constant0._Z9schedulerPKfS0_PfiS0_S0_S1_iPKiS3_iiii,"a",@progbits
	.sectionflags	@""
	.align	4
.nv.constant0._Z9schedulerPKfS0_PfiS0_S0_S1_iPKiS3_iiii:
	.zero		992


//--------------------- SYMBOLS --------------------------

	.type		.nv.reservedSmem.offset0,@object
	.size		.nv.reservedSmem.offset0,0x4
